	.headerflags	@"EF_CUDA_TEXMODE_UNIFIED EF_CUDA_64BIT_ADDRESS EF_CUDA_ACCELERATORS EF_CUDA_SM90 EF_CUDA_VIRTUAL_SM(EF_CUDA_SM90)"
	.elftype	@"ET_EXEC"


//--------------------- .nv.info                  --------------------------
	.section	.nv.info,"",@"SHT_CUDA_INFO"
	.align	4


	//----- nvinfo : EIATTR_REGCOUNT
	.align		4
        /*0000*/ 	.byte	0x04, 0x2f
        /*0002*/ 	.short	(.L_3 - .L_2)
	.align		4
.L_2:
        /*0004*/ 	.word	index@(triton_poi_fused__native_batch_norm_legit_no_training_5)
        /*0008*/ 	.word	0x00000020


	//----- nvinfo : EIATTR_MIN_STACK_SIZE
	.align		4
.L_3:
        /*000c*/ 	.byte	0x04, 0x12
        /*000e*/ 	.short	(.L_5 - .L_4)
	.align		4
.L_4:
        /*0010*/ 	.word	index@(triton_poi_fused__native_batch_norm_legit_no_training_5)
        /*0014*/ 	.word	0x00000000


	//----- nvinfo : EIATTR_FRAME_SIZE
	.align		4
.L_5:
        /*0018*/ 	.byte	0x04, 0x11
        /*001a*/ 	.short	(.L_7 - .L_6)
	.align		4
.L_6:
        /*001c*/ 	.word	index@(triton_poi_fused__native_batch_norm_legit_no_training_5)
        /*0020*/ 	.word	0x00000000


	//----- nvinfo : EIATTR_MIN_STACK_SIZE
	.align		4
.L_7:
        /*0024*/ 	.byte	0x04, 0x12
        /*0026*/ 	.short	(.L_9 - .L_8)
	.align		4
.L_8:
        /*0028*/ 	.word	index@(triton_poi_fused__native_batch_norm_legit_no_training_5)
        /*002c*/ 	.word	0x00000000
.L_9:


//--------------------- .nv.info.triton_poi_fused__native_batch_norm_legit_no_training_5 --------------------------
	.section	.nv.info.triton_poi_fused__native_batch_norm_legit_no_training_5,"",@"SHT_CUDA_INFO"
	.sectionflags	@""
	.align	4


	//----- nvinfo : EIATTR_CUDA_API_VERSION
	.align		4
        /*0000*/ 	.byte	0x04, 0x37
        /*0002*/ 	.short	(.L_11 - .L_10)
.L_10:
        /*0004*/ 	.word	0x0000007c


	//----- nvinfo : EIATTR_KPARAM_INFO
	.align		4
.L_11:
        /*0008*/ 	.byte	0x04, 0x17
        /*000a*/ 	.short	(.L_13 - .L_12)
.L_12:
        /*000c*/ 	.word	0x00000000
        /*0010*/ 	.short	0x0006
        /*0012*/ 	.short	0x0030
        /*0014*/ 	.byte	0x00, 0xf0, 0x11, 0x00


	//----- nvinfo : EIATTR_KPARAM_INFO
	.align		4
.L_13:
        /*0018*/ 	.byte	0x04, 0x17
        /*001a*/ 	.short	(.L_15 - .L_14)
.L_14:
        /*001c*/ 	.word	0x00000000
        /*0020*/ 	.short	0x0005
        /*0022*/ 	.short	0x0028
        /*0024*/ 	.byte	0x00, 0xf4, 0x21, 0x00


	//----- nvinfo : EIATTR_KPARAM_INFO
	.align		4
.L_15:
        /*0028*/ 	.byte	0x04, 0x17
        /*002a*/ 	.short	(.L_17 - .L_16)
.L_16:
        /*002c*/ 	.word	0x00000000
        /*0030*/ 	.short	0x0004
        /*0032*/ 	.short	0x0020
        /*0034*/ 	.byte	0x00, 0xf4, 0x21, 0x00


	//----- nvinfo : EIATTR_KPARAM_INFO
	.align		4
.L_17:
        /*0038*/ 	.byte	0x04, 0x17
        /*003a*/ 	.short	(.L_19 - .L_18)
.L_18:
        /*003c*/ 	.word	0x00000000
        /*0040*/ 	.short	0x0003
        /*0042*/ 	.short	0x0018
        /*0044*/ 	.byte	0x00, 0xf4, 0x21, 0x00


	//----- nvinfo : EIATTR_KPARAM_INFO
	.align		4
.L_19:
        /*0048*/ 	.byte	0x04, 0x17
        /*004a*/ 	.short	(.L_21 - .L_20)
.L_20:
        /*004c*/ 	.word	0x00000000
        /*0050*/ 	.short	0x0002
        /*0052*/ 	.short	0x0010
        /*0054*/ 	.byte	0x00, 0xf4, 0x21, 0x00


	//----- nvinfo : EIATTR_KPARAM_INFO
	.align		4
.L_21:
        /*0058*/ 	.byte	0x04, 0x17
        /*005a*/ 	.short	(.L_23 - .L_22)
.L_22:
        /*005c*/ 	.word	0x00000000
        /*0060*/ 	.short	0x0001
        /*0062*/ 	.short	0x0008
        /*0064*/ 	.byte	0x00, 0xf4, 0x21, 0x00


	//----- nvinfo : EIATTR_KPARAM_INFO
	.align		4
.L_23:
        /*0068*/ 	.byte	0x04, 0x17
        /*006a*/ 	.short	(.L_25 - .L_24)
.L_24:
        /*006c*/ 	.word	0x00000000
        /*0070*/ 	.short	0x0000
        /*0072*/ 	.short	0x0000
        /*0074*/ 	.byte	0x00, 0xf4, 0x21, 0x00


	//----- nvinfo : EIATTR_SPARSE_MMA_MASK
	.align		4
.L_25:
        /*0078*/ 	.byte	0x03, 0x50
        /*007a*/ 	.short	0x0000


	//----- nvinfo : EIATTR_MAXREG_COUNT
	.align		4
        /*007c*/ 	.byte	0x03, 0x1b
        /*007e*/ 	.short	0x00ff


	//----- nvinfo : EIATTR_EXIT_INSTR_OFFSETS
	.align		4
        /*0080*/ 	.byte	0x04, 0x1c
        /*0082*/ 	.short	(.L_27 - .L_26)


	//   ....[0]....
.L_26:
        /*0084*/ 	.word	0x00000610


	//----- nvinfo : EIATTR_REQNTID
	.align		4
.L_27:
        /*0088*/ 	.byte	0x04, 0x10
        /*008a*/ 	.short	(.L_29 - .L_28)
.L_28:
        /*008c*/ 	.word	0x00000080
        /*0090*/ 	.word	0x00000001
        /*0094*/ 	.word	0x00000001


	//----- nvinfo : EIATTR_CBANK_PARAM_SIZE
	.align		4
.L_29:
        /*0098*/ 	.byte	0x03, 0x19
        /*009a*/ 	.short	0x0034


	//----- nvinfo : EIATTR_PARAM_CBANK
	.align		4
        /*009c*/ 	.byte	0x04, 0x0a
        /*009e*/ 	.short	(.L_31 - .L_30)
	.align		4
.L_30:
        /*00a0*/ 	.word	index@(.nv.constant0.triton_poi_fused__native_batch_norm_legit_no_training_5)
        /*00a4*/ 	.short	0x0210
        /*00a6*/ 	.short	0x0034


	//----- nvinfo : EIATTR_SW_WAR
	.align		4
.L_31:
        /*00a8*/ 	.byte	0x04, 0x36
        /*00aa*/ 	.short	(.L_33 - .L_32)
.L_32:
        /*00ac*/ 	.word	0x00000008
.L_33:


//--------------------- .nv.callgraph             --------------------------
	.section	.nv.callgraph,"",@"SHT_CUDA_CALLGRAPH"
	.align	4
	.sectionentsize	8
	.align		4
        /*0000*/ 	.word	0x00000000
	.align		4
        /*0004*/ 	.word	0xffffffff
	.align		4
        /*0008*/ 	.word	0x00000000
	.align		4
        /*000c*/ 	.word	0xfffffffe
	.align		4
        /*0010*/ 	.word	0x00000000
	.align		4
        /*0014*/ 	.word	0xfffffffd
	.align		4
        /*0018*/ 	.word	0x00000000
	.align		4
        /*001c*/ 	.word	0xfffffffc


//--------------------- .nv.constant4             --------------------------
	.section	.nv.constant4,"a",@progbits
	.align	8
	.align		8
.nv.constant4:
        /*0000*/ 	.dword	_$_str
	.align		8
        /*0008*/ 	.dword	_$_str_$_2


//--------------------- .text.triton_poi_fused__native_batch_norm_legit_no_training_5 --------------------------
	.section	.text.triton_poi_fused__native_batch_norm_legit_no_training_5,"ax",@progbits
	.align	128
        .global         triton_poi_fused__native_batch_norm_legit_no_training_5
        .type           triton_poi_fused__native_batch_norm_legit_no_training_5,@function
        .size           triton_poi_fused__native_batch_norm_legit_no_training_5,(.L_x_1 - triton_poi_fused__native_batch_norm_legit_no_training_5)
        .other          triton_poi_fused__native_batch_norm_legit_no_training_5,@"STO_CUDA_ENTRY STV_DEFAULT"
triton_poi_fused__native_batch_norm_legit_no_training_5:
.text.triton_poi_fused__native_batch_norm_legit_no_training_5:
[----:B------:R-:W-:Y:S01]  /*0000*/  LDC R1, c[0x0][0x28] ;  /* 0x00000a00ff017b82 */ /* 0x000fe20000000800 */
[----:B------:R-:W1:Y:S07]  /*0010*/  S2R R0, SR_TID.X ;  /* 0x0000000000007919 */ /* 0x000e6e0000002100 */
[----:B------:R-:W2:Y:S01]  /*0020*/  LDC.64 R8, c[0x0][0x220] ;  /* 0x00008800ff087b82 */ /* 0x000ea20000000a00 */
[----:B------:R-:W-:Y:S01]  /*0030*/  ULDC.64 UR4, c[0x0][0x208] ;  /* 0x0000820000047ab9 */ /* 0x000fe20000000a00 */
[----:B------:R-:W3:Y:S06]  /*0040*/  S2R R5, SR_CTAID.X ;  /* 0x0000000000057919 */ /* 0x000eec0000002500 */
[----:B------:R-:W4:Y:S08]  /*0050*/  LDC.64 R16, c[0x0][0x218] ;  /* 0x00008600ff107b82 */ /* 0x000f300000000a00 */
[----:B------:R-:W5:Y:S08]  /*0060*/  LDC.64 R22, c[0x0][0x210] ;  /* 0x00008400ff167b82 */ /* 0x000f700000000a00 */
[----:B------:R-:W5:Y:S01]  /*0070*/  LDC.64 R20, c[0x0][0x228] ;  /* 0x00008a00ff147b82 */ /* 0x000f620000000a00 */
[----:B-1----:R-:W-:-:S07]  /*0080*/  SHF.L.U32 R0, R0, 0x2, RZ ;  /* 0x0000000200007819 */ /* 0x002fce00000006ff */
[----:B------:R-:W1:Y:S01]  /*0090*/  LDC.64 R24, c[0x0][0x230] ;  /* 0x00008c00ff187b82 */ /* 0x000e620000000a00 */
[----:B---3--:R-:W-:Y:S02]  /*00a0*/  SHF.R.S32.HI R3, RZ, 0x15, R5 ;  /* 0x00000015ff037819 */ /* 0x008fe40000011405 */
[----:B------:R-:W-:Y:S02]  /*00b0*/  LOP3.LUT R0, R0, 0x1fc, RZ, 0xc0, !PT ;  /* 0x000001fc00007812 */ /* 0x000fe400078ec0ff */
[----:B------:R-:W-:Y:S02]  /*00c0*/  SGXT R3, R3, 0x1 ;  /* 0x000000010303781a */ /* 0x000fe40000000200 */
[----:B------:R-:W-:-:S04]  /*00d0*/  LEA R0, R5, R0, 0xa ;  /* 0x0000000005007211 */ /* 0x000fc800078e50ff */
[----:B------:R-:W-:-:S04]  /*00e0*/  LEA.HI R3, R3, R0, RZ, 0x6 ;  /* 0x0000000003037211 */ /* 0x000fc800078f30ff */
[----:B------:R-:W-:-:S04]  /*00f0*/  LOP3.LUT R3, R3, 0xffffffc0, RZ, 0xc0, !PT ;  /* 0xffffffc003037812 */ /* 0x000fc800078ec0ff */
[----:B------:R-:W-:-:S05]  /*0100*/  IADD3 R3, R0, -R3, RZ ;  /* 0x8000000300037210 */ /* 0x000fca0007ffe0ff */
[----:B--2---:R-:W-:-:S05]  /*0110*/  IMAD.WIDE R8, R3, 0x4, R8 ;  /* 0x0000000403087825 */ /* 0x004fca00078e0208 */
[----:B------:R-:W2:Y:S01]  /*0120*/  LDG.E.EL.128 R4, desc[UR4][R8.64] ;  /* 0x0000000408047981 */ /* 0x000ea2000c2e1d00 */
[----:B------:R-:W-:Y:S01]  /*0130*/  HFMA2.MMA R2, -RZ, RZ, 1.625, 0 ;  /* 0x3e800000ff027435 */ /* 0x000fe200000001ff */
[----:B----4-:R-:W-:-:S04]  /*0140*/  IMAD.WIDE R16, R3, 0x4, R16 ;  /* 0x0000000403107825 */ /* 0x010fc800078e0210 */
[----:B-----5:R-:W-:Y:S02]  /*0150*/  IMAD.WIDE R22, R0, 0x4, R22 ;  /* 0x0000000400167825 */ /* 0x020fe400078e0216 */
[----:B------:R-:W3:Y:S04]  /*0160*/  LDG.E.EL.128 R16, desc[UR4][R16.64] ;  /* 0x0000000410107981 */ /* 0x000ee8000c2e1d00 */
[----:B------:R-:W3:Y:S04]  /*0170*/  LDG.E.128 R8, desc[UR4][R22.64+0x800] ;  /* 0x0008000416087981 */ /* 0x000ee8000c1e1d00 */
[----:B------:R4:W5:Y:S01]  /*0180*/  LDG.E.128 R12, desc[UR4][R22.64] ;  /* 0x00000004160c7981 */ /* 0x000962000c1e1d00 */
[----:B0-----:R-:W-:-:S04]  /*0190*/  IMAD.WIDE R20, R3, 0x4, R20 ;  /* 0x0000000403147825 */ /* 0x001fc800078e0214 */
[----:B-1----:R-:W-:-:S06]  /*01a0*/  IMAD.WIDE R24, R3, 0x4, R24 ;  /* 0x0000000403187825 */ /* 0x002fcc00078e0218 */
[----:B------:R-:W3:Y:S01]  /*01b0*/  LDG.E.EL.128 R24, desc[UR4][R24.64] ;  /* 0x0000000418187981 */ /* 0x000ee2000c2e1d00 */
[----:B--2---:R-:W-:Y:S01]  /*01c0*/  FADD R5, R5, 9.9999997473787516356e-06 ;  /* 0x3727c5ac05057421 */ /* 0x004fe20000000000 */
[----:B------:R-:W-:Y:S01]  /*01d0*/  FADD R6, R6, 9.9999997473787516356e-06 ;  /* 0x3727c5ac06067421 */ /* 0x000fe20000000000 */
[----:B------:R-:W-:-:S04]  /*01e0*/  FADD R4, R4, 9.9999997473787516356e-06 ;  /* 0x3727c5ac04047421 */ /* 0x000fc80000000000 */
[----:B------:R-:W0:Y:S08]  /*01f0*/  MUFU.SQRT R5, R5 ;  /* 0x0000000500057308 */ /* 0x000e300000002000 */
[----:B------:R-:W1:Y:S01]  /*0200*/  MUFU.SQRT R6, R6 ;  /* 0x0000000600067308 */ /* 0x000e620000002000 */
[----:B0-----:R-:W-:-:S07]  /*0210*/  FSETP.GT.AND P1, PT, R5, 8.50705917302346158658e+37, PT ;  /* 0x7e8000000500780b */ /* 0x001fce0003f24000 */
[----:B------:R-:W0:Y:S01]  /*0220*/  MUFU.SQRT R4, R4 ;  /* 0x0000000400047308 */ /* 0x000e220000002000 */
[C---:B------:R-:W-:Y:S02]  /*0230*/  FSETP.GEU.AND P4, PT, R5.reuse, 1.175494350822287508e-38, PT ;  /* 0x008000000500780b */ /* 0x040fe40003f8e000 */
[C---:B-1----:R-:W-:Y:S02]  /*0240*/  FSETP.GT.AND P2, PT, R6.reuse, 8.50705917302346158658e+37, PT ;  /* 0x7e8000000600780b */ /* 0x042fe40003f44000 */
[----:B------:R-:W-:Y:S01]  /*0250*/  FSETP.GEU.AND P5, PT, R6, 1.175494350822287508e-38, PT ;  /* 0x008000000600780b */ /* 0x000fe20003fae000 */
[----:B------:R-:W-:Y:S01]  /*0260*/  @P1 FMUL R5, R5, 0.25 ;  /* 0x3e80000005051820 */ /* 0x000fe20000400000 */
[----:B----4-:R-:W-:Y:S02]  /*0270*/  FSEL R22, R2, 1, P1 ;  /* 0x3f80000002167808 */ /* 0x010fe40000800000 */
[----:B0-----:R-:W-:-:S05]  /*0280*/  FSETP.GT.AND P0, PT, R4, 8.50705917302346158658e+37, PT ;  /* 0x7e8000000400780b */ /* 0x001fca0003f04000 */
[----:B------:R-:W-:Y:S01]  /*0290*/  @!P4 FMUL R5, R5, 16777216 ;  /* 0x4b8000000505c820 */ /* 0x000fe20000400000 */
[----:B------:R-:W-:Y:S01]  /*02a0*/  FSETP.GEU.AND P3, PT, R4, 1.175494350822287508e-38, PT ;  /* 0x008000000400780b */ /* 0x000fe20003f6e000 */
[----:B------:R-:W-:-:S04]  /*02b0*/  @P2 FMUL R6, R6, 0.25 ;  /* 0x3e80000006062820 */ /* 0x000fc80000400000 */
[----:B------:R-:W-:Y:S01]  /*02c0*/  @!P5 FMUL R6, R6, 16777216 ;  /* 0x4b8000000606d820 */ /* 0x000fe20000400000 */
[----:B------:R-:W0:Y:S01]  /*02d0*/  MUFU.RCP R5, R5 ;  /* 0x0000000500057308 */ /* 0x000e220000001000 */
[----:B------:R-:W-:Y:S01]  /*02e0*/  FSEL R23, R2, 1, P2 ;  /* 0x3f80000002177808 */ /* 0x000fe20001000000 */
[----:B------:R-:W-:Y:S01]  /*02f0*/  @!P4 FMUL R22, R22, 16777216 ;  /* 0x4b8000001616c820 */ /* 0x000fe20000400000 */
[----:B------:R-:W-:-:S05]  /*0300*/  @P0 FMUL R4, R4, 0.25 ;  /* 0x3e80000004040820 */ /* 0x000fca0000400000 */
[----:B------:R-:W1:Y:S01]  /*0310*/  MUFU.RCP R6, R6 ;  /* 0x0000000600067308 */ /* 0x000e620000001000 */
[----:B------:R-:W-:Y:S01]  /*0320*/  @!P5 FMUL R23, R23, 16777216 ;  /* 0x4b8000001717d820 */ /* 0x000fe20000400000 */
[----:B------:R-:W-:Y:S01]  /*0330*/  @!P3 FMUL R4, R4, 16777216 ;  /* 0x4b8000000404b820 */ /* 0x000fe20000400000 */
[----:B0-----:R-:W-:-:S05]  /*0340*/  FMUL R5, R5, R22 ;  /* 0x0000001605057220 */ /* 0x001fca0000400000 */
[----:B------:R-:W0:Y:S01]  /*0350*/  MUFU.RCP R4, R4 ;  /* 0x0000000400047308 */ /* 0x000e220000001000 */
[----:B-1----:R-:W-:Y:S02]  /*0360*/  FMUL R6, R6, R23 ;  /* 0x0000001706067220 */ /* 0x002fe40000400000 */
[----:B------:R-:W2:Y:S01]  /*0370*/  LDG.E.EL.128 R20, desc[UR4][R20.64] ;  /* 0x0000000414147981 */ /* 0x000ea2000c2e1d00 */
[----:B------:R-:W-:-:S05]  /*0380*/  FSEL R3, R2, 1, P0 ;  /* 0x3f80000002037808 */ /* 0x000fca0000000000 */
[----:B------:R-:W-:-:S04]  /*0390*/  @!P3 FMUL R3, R3, 16777216 ;  /* 0x4b8000000303b820 */ /* 0x000fc80000400000 */
[----:B0-----:R-:W-:Y:S01]  /*03a0*/  FMUL R4, R4, R3 ;  /* 0x0000000304047220 */ /* 0x001fe20000400000 */
[----:B------:R-:W-:-:S04]  /*03b0*/  FADD R3, R7, 9.9999997473787516356e-06 ;  /* 0x3727c5ac07037421 */ /* 0x000fc80000000000 */
[----:B------:R-:W0:Y:S02]  /*03c0*/  MUFU.SQRT R29, R3 ;  /* 0x00000003001d7308 */ /* 0x000e240000002000 */
[C---:B0-----:R-:W-:Y:S02]  /*03d0*/  FSETP.GT.AND P0, PT, R29.reuse, 8.50705917302346158658e+37, PT ;  /* 0x7e8000001d00780b */ /* 0x041fe40003f04000 */
[----:B------:R-:W-:-:S11]  /*03e0*/  FSETP.GEU.AND P1, PT, R29, 1.175494350822287508e-38, PT ;  /* 0x008000001d00780b */ /* 0x000fd60003f2e000 */
[----:B------:R-:W-:-:S04]  /*03f0*/  @P0 FMUL R29, R29, 0.25 ;  /* 0x3e8000001d1d0820 */ /* 0x000fc80000400000 */
[----:B------:R-:W-:-:S04]  /*0400*/  @!P1 FMUL R29, R29, 16777216 ;  /* 0x4b8000001d1d9820 */ /* 0x000fc80000400000 */
[----:B------:R-:W0:Y:S01]  /*0410*/  MUFU.RCP R7, R29 ;  /* 0x0000001d00077308 */ /* 0x000e220000001000 */
[----:B------:R-:W-:-:S05]  /*0420*/  FSEL R2, R2, 1, P0 ;  /* 0x3f80000002027808 */ /* 0x000fca0000000000 */
[----:B------:R-:W-:-:S04]  /*0430*/  @!P1 FMUL R2, R2, 16777216 ;  /* 0x4b80000002029820 */ /* 0x000fc80000400000 */
[----:B0-----:R-:W-:Y:S02]  /*0440*/  FMUL R7, R7, R2 ;  /* 0x0000000207077220 */ /* 0x001fe40000400000 */
[----:B------:R-:W0:Y:S01]  /*0450*/  LDC.64 R2, c[0x0][0x238] ;  /* 0x00008e00ff027b82 */ /* 0x000e220000000a00 */
[--C-:B---3--:R-:W-:Y:S01]  /*0460*/  FADD R28, R11, -R19.reuse ;  /* 0x800000130b1c7221 */ /* 0x108fe20000000000 */
[----:B------:R-:W-:Y:S01]  /*0470*/  FADD R11, R10, -R18 ;  /* 0x800000120a0b7221 */ /* 0x000fe20000000000 */
[--C-:B------:R-:W-:Y:S01]  /*0480*/  FADD R10, R8, -R16.reuse ;  /* 0x80000010080a7221 */ /* 0x100fe20000000000 */
[----:B-----5:R-:W-:Y:S01]  /*0490*/  FADD R15, R15, -R19 ;  /* 0x800000130f0f7221 */ /* 0x020fe20000000000 */
[----:B------:R-:W-:Y:S01]  /*04a0*/  FADD R16, R12, -R16 ;  /* 0x800000100c107221 */ /* 0x000fe20000000000 */
[----:B------:R-:W-:Y:S01]  /*04b0*/  FADD R19, R14, -R18 ;  /* 0x800000120e137221 */ /* 0x000fe20000000000 */
[--C-:B------:R-:W-:Y:S01]  /*04c0*/  FADD R12, R13, -R17.reuse ;  /* 0x800000110d0c7221 */ /* 0x100fe20000000000 */
[----:B------:R-:W-:Y:S01]  /*04d0*/  FADD R8, R9, -R17 ;  /* 0x8000001109087221 */ /* 0x000fe20000000000 */
[-C--:B------:R-:W-:Y:S01]  /*04e0*/  FMUL R9, R10, R4.reuse ;  /* 0x000000040a097220 */ /* 0x080fe20000400000 */
[----:B------:R-:W-:Y:S01]  /*04f0*/  FMUL R13, R16, R4 ;  /* 0x00000004100d7220 */ /* 0x000fe20000400000 */
[----:B------:R-:W-:Y:S01]  /*0500*/  FMUL R12, R12, R5 ;  /* 0x000000050c0c7220 */ /* 0x000fe20000400000 */
[-C--:B------:R-:W-:Y:S01]  /*0510*/  FMUL R19, R19, R6.reuse ;  /* 0x0000000613137220 */ /* 0x080fe20000400000 */
[----:B------:R-:W-:Y:S01]  /*0520*/  FMUL R10, R15, R7 ;  /* 0x000000070f0a7220 */ /* 0x000fe20000400000 */
[----:B------:R-:W-:Y:S01]  /*0530*/  FMUL R8, R8, R5 ;  /* 0x0000000508087220 */ /* 0x000fe20000400000 */
[----:B------:R-:W-:Y:S01]  /*0540*/  FMUL R11, R11, R6 ;  /* 0x000000060b0b7220 */ /* 0x000fe20000400000 */
[----:B------:R-:W-:Y:S01]  /*0550*/  FMUL R28, R28, R7 ;  /* 0x000000071c1c7220 */ /* 0x000fe20000400000 */
[----:B0-----:R-:W-:-:S04]  /*0560*/  IMAD.WIDE R2, R0, 0x4, R2 ;  /* 0x0000000400027825 */ /* 0x001fc800078e0202 */
[----:B--2---:R-:W-:Y:S01]  /*0570*/  FFMA R4, R20, R13, R24 ;  /* 0x0000000d14047223 */ /* 0x004fe20000000018 */
[----:B------:R-:W-:Y:S01]  /*0580*/  FFMA R5, R21, R12, R25 ;  /* 0x0000000c15057223 */ /* 0x000fe20000000019 */
[----:B------:R-:W-:Y:S01]  /*0590*/  FFMA R6, R22, R19, R26 ;  /* 0x0000001316067223 */ /* 0x000fe2000000001a */
[----:B------:R-:W-:Y:S01]  /*05a0*/  FFMA R7, R23, R10, R27 ;  /* 0x0000000a17077223 */ /* 0x000fe2000000001b */
[----:B------:R-:W-:Y:S01]  /*05b0*/  FFMA R20, R20, R9, R24 ;  /* 0x0000000914147223 */ /* 0x000fe20000000018 */
[----:B------:R-:W-:Y:S01]  /*05c0*/  FFMA R21, R21, R8, R25 ;  /* 0x0000000815157223 */ /* 0x000fe20000000019 */
[----:B------:R-:W-:Y:S01]  /*05d0*/  FFMA R22, R22, R11, R26 ;  /* 0x0000000b16167223 */ /* 0x000fe2000000001a */
[----:B------:R-:W-:Y:S01]  /*05e0*/  FFMA R23, R23, R28, R27 ;  /* 0x0000001c17177223 */ /* 0x000fe2000000001b */
[----:B------:R-:W-:Y:S04]  /*05f0*/  STG.E.128 desc[UR4][R2.64], R4 ;  /* 0x0000000402007986 */ /* 0x000fe8000c101d04 */
[----:B------:R-:W-:Y:S01]  /*0600*/  STG.E.128 desc[UR4][R2.64+0x800], R20 ;  /* 0x0008001402007986 */ /* 0x000fe2000c101d04 */
[----:B------:R-:W-:Y:S05]  /*0610*/  EXIT ;  /* 0x000000000000794d */ /* 0x000fea0003800000 */
.L_x_0:
[----:B------:R-:W-:-:S00]  /*0620*/  BRA `(.L_x_0) ;  /* 0xfffffffc00fc7947 */ /* 0x000fc0000383ffff */
[----:B------:R-:W-:-:S00]  /*0630*/  NOP ;  /* 0x0000000000007918 */ /* 0x000fc00000000000 */
        /* <DEDUP_REMOVED lines=12> */
.L_x_1:


//--------------------- .nv.global.init           --------------------------
	.section	.nv.global.init,"aw",@progbits
.nv.global.init:
	.type		_$_str,@object
	.size		_$_str,(_$_str_$_2 - _$_str)
_$_str:
        /*0000*/ 	.byte	0x5f, 0x5f, 0x43, 0x55, 0x44, 0x41, 0x5f, 0x46, 0x54, 0x5a, 0x00
	.type		_$_str_$_2,@object
	.size		_$_str_$_2,(.L_1 - _$_str_$_2)
_$_str_$_2:
        /*000b*/ 	.byte	0x5f, 0x5f, 0x43, 0x55, 0x44, 0x41, 0x5f, 0x50, 0x52, 0x45, 0x43, 0x5f, 0x53, 0x51, 0x52, 0x54
        /*001b*/ 	.byte	0x00
.L_1:


//--------------------- .nv.constant0.triton_poi_fused__native_batch_norm_legit_no_training_5 --------------------------
	.section	.nv.constant0.triton_poi_fused__native_batch_norm_legit_no_training_5,"a",@progbits
	.sectionflags	@""
	.align	4
.nv.constant0.triton_poi_fused__native_batch_norm_legit_no_training_5:
	.zero		580
